	.headerflags	@"EF_CUDA_TEXMODE_UNIFIED EF_CUDA_64BIT_ADDRESS EF_CUDA_ACCELERATORS EF_CUDA_SM90 EF_CUDA_VIRTUAL_SM(EF_CUDA_SM90)"
	.elftype	@"ET_EXEC"


//--------------------- .nv.info                  --------------------------
	.section	.nv.info,"",@"SHT_CUDA_INFO"
	.align	4


	//----- nvinfo : EIATTR_REGCOUNT
	.align		4
        /*0000*/ 	.byte	0x04, 0x2f
        /*0002*/ 	.short	(.L_1 - .L_0)
	.align		4
.L_0:
        /*0004*/ 	.word	index@(triton_poi_fused__softmax_0)
        /*0008*/ 	.word	0x00000018


	//----- nvinfo : EIATTR_MIN_STACK_SIZE
	.align		4
.L_1:
        /*000c*/ 	.byte	0x04, 0x12
        /*000e*/ 	.short	(.L_3 - .L_2)
	.align		4
.L_2:
        /*0010*/ 	.word	index@(triton_poi_fused__softmax_0)
        /*0014*/ 	.word	0x00000000


	//----- nvinfo : EIATTR_FRAME_SIZE
	.align		4
.L_3:
        /*0018*/ 	.byte	0x04, 0x11
        /*001a*/ 	.short	(.L_5 - .L_4)
	.align		4
.L_4:
        /*001c*/ 	.word	index@(triton_poi_fused__softmax_0)
        /*0020*/ 	.word	0x00000000


	//----- nvinfo : EIATTR_MIN_STACK_SIZE
	.align		4
.L_5:
        /*0024*/ 	.byte	0x04, 0x12
        /*0026*/ 	.short	(.L_7 - .L_6)
	.align		4
.L_6:
        /*0028*/ 	.word	index@(triton_poi_fused__softmax_0)
        /*002c*/ 	.word	0x00000000
.L_7:


//--------------------- .nv.info.triton_poi_fused__softmax_0 --------------------------
	.section	.nv.info.triton_poi_fused__softmax_0,"",@"SHT_CUDA_INFO"
	.sectionflags	@""
	.align	4


	//----- nvinfo : EIATTR_CUDA_API_VERSION
	.align		4
        /*0000*/ 	.byte	0x04, 0x37
        /*0002*/ 	.short	(.L_9 - .L_8)
.L_8:
        /*0004*/ 	.word	0x0000007c


	//----- nvinfo : EIATTR_KPARAM_INFO
	.align		4
.L_9:
        /*0008*/ 	.byte	0x04, 0x17
        /*000a*/ 	.short	(.L_11 - .L_10)
.L_10:
        /*000c*/ 	.word	0x00000000
        /*0010*/ 	.short	0x0002
        /*0012*/ 	.short	0x0010
        /*0014*/ 	.byte	0x00, 0xf0, 0x11, 0x00


	//----- nvinfo : EIATTR_KPARAM_INFO
	.align		4
.L_11:
        /*0018*/ 	.byte	0x04, 0x17
        /*001a*/ 	.short	(.L_13 - .L_12)
.L_12:
        /*001c*/ 	.word	0x00000000
        /*0020*/ 	.short	0x0001
        /*0022*/ 	.short	0x0008
        /*0024*/ 	.byte	0x00, 0xf4, 0x21, 0x00


	//----- nvinfo : EIATTR_KPARAM_INFO
	.align		4
.L_13:
        /*0028*/ 	.byte	0x04, 0x17
        /*002a*/ 	.short	(.L_15 - .L_14)
.L_14:
        /*002c*/ 	.word	0x00000000
        /*0030*/ 	.short	0x0000
        /*0032*/ 	.short	0x0000
        /*0034*/ 	.byte	0x00, 0xf4, 0x21, 0x00


	//----- nvinfo : EIATTR_SPARSE_MMA_MASK
	.align		4
.L_15:
        /*0038*/ 	.byte	0x03, 0x50
        /*003a*/ 	.short	0x0000


	//----- nvinfo : EIATTR_MAXREG_COUNT
	.align		4
        /*003c*/ 	.byte	0x03, 0x1b
        /*003e*/ 	.short	0x00ff


	//----- nvinfo : EIATTR_EXIT_INSTR_OFFSETS
	.align		4
        /*0040*/ 	.byte	0x04, 0x1c
        /*0042*/ 	.short	(.L_17 - .L_16)


	//   ....[0]....
.L_16:
        /*0044*/ 	.word	0x00000440


	//   ....[1]....
        /*0048*/ 	.word	0x00000460


	//----- nvinfo : EIATTR_REQNTID
	.align		4
.L_17:
        /*004c*/ 	.byte	0x04, 0x10
        /*004e*/ 	.short	(.L_19 - .L_18)
.L_18:
        /*0050*/ 	.word	0x00000080
        /*0054*/ 	.word	0x00000001
        /*0058*/ 	.word	0x00000001


	//----- nvinfo : EIATTR_CBANK_PARAM_SIZE
	.align		4
.L_19:
        /*005c*/ 	.byte	0x03, 0x19
        /*005e*/ 	.short	0x0014


	//----- nvinfo : EIATTR_PARAM_CBANK
	.align		4
        /*0060*/ 	.byte	0x04, 0x0a
        /*0062*/ 	.short	(.L_21 - .L_20)
	.align		4
.L_20:
        /*0064*/ 	.word	index@(.nv.constant0.triton_poi_fused__softmax_0)
        /*0068*/ 	.short	0x0210
        /*006a*/ 	.short	0x0014


	//----- nvinfo : EIATTR_SW_WAR
	.align		4
.L_21:
        /*006c*/ 	.byte	0x04, 0x36
        /*006e*/ 	.short	(.L_23 - .L_22)
.L_22:
        /*0070*/ 	.word	0x00000008
.L_23:


//--------------------- .nv.callgraph             --------------------------
	.section	.nv.callgraph,"",@"SHT_CUDA_CALLGRAPH"
	.align	4
	.sectionentsize	8
	.align		4
        /*0000*/ 	.word	0x00000000
	.align		4
        /*0004*/ 	.word	0xffffffff
	.align		4
        /*0008*/ 	.word	0x00000000
	.align		4
        /*000c*/ 	.word	0xfffffffe
	.align		4
        /*0010*/ 	.word	0x00000000
	.align		4
        /*0014*/ 	.word	0xfffffffd
	.align		4
        /*0018*/ 	.word	0x00000000
	.align		4
        /*001c*/ 	.word	0xfffffffc


//--------------------- .text.triton_poi_fused__softmax_0 --------------------------
	.section	.text.triton_poi_fused__softmax_0,"ax",@progbits
	.align	128
        .global         triton_poi_fused__softmax_0
        .type           triton_poi_fused__softmax_0,@function
        .size           triton_poi_fused__softmax_0,(.L_x_1 - triton_poi_fused__softmax_0)
        .other          triton_poi_fused__softmax_0,@"STO_CUDA_ENTRY STV_DEFAULT"
triton_poi_fused__softmax_0:
.text.triton_poi_fused__softmax_0:
[----:B------:R-:W0:Y:S02]  /*0000*/  LDC R1, c[0x0][0x28] ;  /* 0x00000a00ff017b82 */ /* 0x000e240000000800 */
[----:B------:R-:W1:Y:S01]  /*0010*/  S2R R0, SR_TID.X ;  /* 0x0000000000007919 */ /* 0x000e620000002100 */
[----:B------:R-:W2:Y:S01]  /*0020*/  LDC.64 R2, c[0x0][0x210] ;  /* 0x00008400ff027b82 */ /* 0x000ea20000000a00 */
[----:B------:R-:W-:Y:S01]  /*0030*/  CS2R R6, SRZ ;  /* 0x0000000000067805 */ /* 0x000fe2000001ff00 */
[----:B------:R-:W-:Y:S01]  /*0040*/  ULDC.64 UR4, c[0x0][0x208] ;  /* 0x0000820000047ab9 */ /* 0x000fe20000000a00 */
[----:B------:R-:W3:Y:S01]  /*0050*/  S2R R5, SR_CTAID.X ;  /* 0x0000000000057919 */ /* 0x000ee20000002500 */
[----:B-1----:R-:W-:Y:S01]  /*0060*/  IMAD.SHL.U32 R0, R0, 0x2, RZ ;  /* 0x0000000200007824 */ /* 0x002fe200078e00ff */
[----:B---3--:R-:W-:-:S04]  /*0070*/  SHF.R.S32.HI R4, RZ, 0x17, R5 ;  /* 0x00000017ff047819 */ /* 0x008fc80000011405 */
[----:B------:R-:W-:Y:S02]  /*0080*/  LOP3.LUT R0, R0, 0xfe, RZ, 0xc0, !PT ;  /* 0x000000fe00007812 */ /* 0x000fe400078ec0ff */
[----:B------:R-:W-:-:S03]  /*0090*/  SGXT R4, R4, 0x1 ;  /* 0x000000010404781a */ /* 0x000fc60000000200 */
[----:B------:R-:W-:-:S05]  /*00a0*/  IMAD R5, R5, 0x100, R0 ;  /* 0x0000010005057824 */ /* 0x000fca00078e0200 */
[CC--:B------:R-:W-:Y:S02]  /*00b0*/  LEA.HI R0, R4.reuse, R5.reuse, RZ, 0x4 ;  /* 0x0000000504007211 */ /* 0x0c0fe400078f20ff */
[-C--:B------:R-:W-:Y:S02]  /*00c0*/  LEA.HI R4, R4, R5.reuse, RZ, 0x6 ;  /* 0x0000000504047211 */ /* 0x080fe400078f30ff */
[----:B------:R-:W-:Y:S02]  /*00d0*/  LOP3.LUT R0, R0, 0xfffffff0, RZ, 0xc0, !PT ;  /* 0xfffffff000007812 */ /* 0x000fe400078ec0ff */
[----:B------:R-:W-:Y:S02]  /*00e0*/  LOP3.LUT R4, R4, 0xffffffc0, RZ, 0xc0, !PT ;  /* 0xffffffc004047812 */ /* 0x000fe400078ec0ff */
[----:B------:R-:W-:Y:S02]  /*00f0*/  ISETP.GE.AND P0, PT, R5, 0x100, PT ;  /* 0x000001000500780c */ /* 0x000fe40003f06270 */
[----:B------:R-:W-:-:S05]  /*0100*/  IADD3 R17, R4, R5, -R0 ;  /* 0x0000000504117210 */ /* 0x000fca0007ffe800 */
[----:B--2---:R-:W-:Y:S01]  /*0110*/  IMAD.WIDE R10, R17, 0x4, R2 ;  /* 0x00000004110a7825 */ /* 0x004fe200078e0202 */
[----:B------:R-:W-:-:S03]  /*0120*/  CS2R R8, SRZ ;  /* 0x0000000000087805 */ /* 0x000fc6000001ff00 */
[C---:B------:R-:W-:Y:S02]  /*0130*/  VIADD R13, R17.reuse, 0x10 ;  /* 0x00000010110d7836 */ /* 0x040fe40000000000 */
[----:B------:R1:W2:Y:S01]  /*0140*/  @!P0 LDG.E.EL.64 R6, desc[UR4][R10.64] ;  /* 0x000000040a068981 */ /* 0x0002a2000c2e1b00 */
[----:B------:R-:W-:Y:S02]  /*0150*/  VIADD R15, R17, 0x20 ;  /* 0x00000020110f7836 */ /* 0x000fe40000000000 */
[----:B------:R-:W-:Y:S01]  /*0160*/  IMAD.WIDE R12, R13, 0x4, R2 ;  /* 0x000000040d0c7825 */ /* 0x000fe200078e0202 */
[----:B------:R-:W-:-:S04]  /*0170*/  CS2R R18, SRZ ;  /* 0x0000000000127805 */ /* 0x000fc8000001ff00 */
[----:B------:R-:W3:Y:S01]  /*0180*/  @!P0 LDG.E.EL.64 R8, desc[UR4][R12.64] ;  /* 0x000000040c088981 */ /* 0x000ee2000c2e1b00 */
[----:B------:R-:W-:-:S05]  /*0190*/  IMAD.WIDE R14, R15, 0x4, R2 ;  /* 0x000000040f0e7825 */ /* 0x000fca00078e0202 */
[----:B------:R-:W4:Y:S01]  /*01a0*/  @!P0 LDG.E.EL.64 R18, desc[UR4][R14.64] ;  /* 0x000000040e128981 */ /* 0x000f22000c2e1b00 */
[----:B------:R-:W-:Y:S01]  /*01b0*/  VIADD R17, R17, 0x30 ;  /* 0x0000003011117836 */ /* 0x000fe20000000000 */
[----:B------:R-:W-:-:S03]  /*01c0*/  CS2R R20, SRZ ;  /* 0x0000000000147805 */ /* 0x000fc6000001ff00 */
[----:B-1----:R-:W-:-:S05]  /*01d0*/  IMAD.WIDE R10, R17, 0x4, R2 ;  /* 0x00000004110a7825 */ /* 0x002fca00078e0202 */
[----:B------:R-:W5:Y:S01]  /*01e0*/  @!P0 LDG.E.EL.64 R20, desc[UR4][R10.64] ;  /* 0x000000040a148981 */ /* 0x000f62000c2e1b00 */
[----:B------:R-:W-:Y:S01]  /*01f0*/  CS2R R16, SRZ ;  /* 0x0000000000107805 */ /* 0x000fe2000001ff00 */
[----:B------:R-:W-:-:S05]  /*0200*/  IMAD.WIDE R2, R5, 0x4, R2 ;  /* 0x0000000405027825 */ /* 0x000fca00078e0202 */
[----:B------:R1:W5:Y:S02]  /*0210*/  @!P0 LDG.E.64 R16, desc[UR4][R2.64] ;  /* 0x0000000402108981 */ /* 0x000364000c1e1b00 */
[----:B-1----:R-:W1:Y:S02]  /*0220*/  LDC.64 R2, c[0x0][0x218] ;  /* 0x00008600ff027b82 */ /* 0x002e640000000a00 */
[----:B-1----:R-:W-:Y:S01]  /*0230*/  IMAD.WIDE R2, R5, 0x4, R2 ;  /* 0x0000000405027825 */ /* 0x002fe200078e0202 */
[C---:B--2---:R-:W-:Y:S02]  /*0240*/  FSETP.NAN.AND P3, PT, R6.reuse, R6, PT ;  /* 0x000000060600720b */ /* 0x044fe40003f68000 */
[C---:B------:R-:W-:Y:S02]  /*0250*/  FSETP.NAN.AND P4, PT, R7.reuse, R7, PT ;  /* 0x000000070700720b */ /* 0x040fe40003f88000 */
[----:B---3--:R-:W-:Y:S02]  /*0260*/  FSETP.GT.AND P1, PT, R6, R8, PT ;  /* 0x000000080600720b */ /* 0x008fe40003f24000 */
[----:B------:R-:W-:-:S07]  /*0270*/  FSETP.GT.AND P2, PT, R7, R9, PT ;  /* 0x000000090700720b */ /* 0x000fce0003f44000 */
[----:B------:R-:W-:Y:S02]  /*0280*/  @!P3 FSEL R6, R6, R8, P1 ;  /* 0x000000080606b208 */ /* 0x000fe40000800000 */
[----:B------:R-:W-:Y:S02]  /*0290*/  @!P4 FSEL R7, R7, R9, P2 ;  /* 0x000000090707c208 */ /* 0x000fe40001000000 */
[C---:B----4-:R-:W-:Y:S02]  /*02a0*/  FSETP.GT.AND P1, PT, R6.reuse, R18, PT ;  /* 0x000000120600720b */ /* 0x050fe40003f24000 */
[C---:B------:R-:W-:Y:S02]  /*02b0*/  FSETP.GT.AND P2, PT, R7.reuse, R19, PT ;  /* 0x000000130700720b */ /* 0x040fe40003f44000 */
[----:B------:R-:W-:Y:S02]  /*02c0*/  FSETP.NAN.AND P3, PT, R6, R6, PT ;  /* 0x000000060600720b */ /* 0x000fe40003f68000 */
[----:B------:R-:W-:-:S07]  /*02d0*/  FSETP.NAN.AND P4, PT, R7, R7, PT ;  /* 0x000000070700720b */ /* 0x000fce0003f88000 */
[----:B------:R-:W-:Y:S02]  /*02e0*/  @!P1 FSEL R6, R6, R18, P3 ;  /* 0x0000001206069208 */ /* 0x000fe40001800000 */
[----:B------:R-:W-:Y:S02]  /*02f0*/  @!P2 FSEL R7, R7, R19, P4 ;  /* 0x000000130707a208 */ /* 0x000fe40002000000 */
[C---:B-----5:R-:W-:Y:S02]  /*0300*/  FSETP.GT.AND P1, PT, R6.reuse, R20, PT ;  /* 0x000000140600720b */ /* 0x060fe40003f24000 */
[C---:B------:R-:W-:Y:S02]  /*0310*/  FSETP.GT.AND P2, PT, R7.reuse, R21, PT ;  /* 0x000000150700720b */ /* 0x040fe40003f44000 */
[----:B------:R-:W-:Y:S02]  /*0320*/  FSETP.NAN.AND P3, PT, R6, R6, PT ;  /* 0x000000060600720b */ /* 0x000fe40003f68000 */
[----:B------:R-:W-:-:S07]  /*0330*/  FSETP.NAN.AND P4, PT, R7, R7, PT ;  /* 0x000000070700720b */ /* 0x000fce0003f88000 */
[----:B------:R-:W-:Y:S02]  /*0340*/  @!P1 FSEL R6, R6, R20, P3 ;  /* 0x0000001406069208 */ /* 0x000fe40001800000 */
[----:B------:R-:W-:-:S03]  /*0350*/  @!P2 FSEL R7, R7, R21, P4 ;  /* 0x000000150707a208 */ /* 0x000fc60002000000 */
[----:B------:R-:W-:Y:S02]  /*0360*/  FADD R16, -R6, R16 ;  /* 0x0000001006107221 */ /* 0x000fe40000000100 */
[----:B------:R-:W-:Y:S02]  /*0370*/  FADD R17, -R7, R17 ;  /* 0x0000001107117221 */ /* 0x000fe40000000100 */
[----:B------:R-:W-:Y:S02]  /*0380*/  FMUL R16, R16, 0.5 ;  /* 0x3f00000010107820 */ /* 0x000fe40000400000 */
[----:B------:R-:W-:Y:S02]  /*0390*/  FMUL R17, R17, 0.5 ;  /* 0x3f00000011117820 */ /* 0x000fe40000400000 */
[----:B------:R-:W-:Y:S02]  /*03a0*/  FMUL R16, R16, 1.4426950216293334961 ;  /* 0x3fb8aa3b10107820 */ /* 0x000fe40000400000 */
[----:B------:R-:W-:-:S03]  /*03b0*/  FMUL R17, R17, 1.4426950216293334961 ;  /* 0x3fb8aa3b11117820 */ /* 0x000fc60000400000 */
[----:B------:R-:W-:Y:S02]  /*03c0*/  FSETP.GEU.AND P1, PT, R16, -126, PT ;  /* 0xc2fc00001000780b */ /* 0x000fe40003f2e000 */
[----:B------:R-:W-:-:S11]  /*03d0*/  FSETP.GEU.AND P2, PT, R17, -126, PT ;  /* 0xc2fc00001100780b */ /* 0x000fd60003f4e000 */
[----:B------:R-:W-:Y:S02]  /*03e0*/  @!P1 FMUL R16, R16, 0.5 ;  /* 0x3f00000010109820 */ /* 0x000fe40000400000 */
[----:B------:R-:W-:Y:S02]  /*03f0*/  @!P2 FMUL R17, R17, 0.5 ;  /* 0x3f0000001111a820 */ /* 0x000fe40000400000 */
[----:B------:R-:W1:Y:S08]  /*0400*/  MUFU.EX2 R6, R16 ;  /* 0x0000001000067308 */ /* 0x000e700000000800 */
[----:B------:R-:W2:Y:S01]  /*0410*/  MUFU.EX2 R7, R17 ;  /* 0x0000001100077308 */ /* 0x000ea20000000800 */
[----:B-1----:R-:W-:Y:S01]  /*0420*/  @!P1 FMUL R6, R6, R6 ;  /* 0x0000000606069220 */ /* 0x002fe20000400000 */
[----:B--2---:R-:W-:Y:S01]  /*0430*/  @!P2 FMUL R7, R7, R7 ;  /* 0x000000070707a220 */ /* 0x004fe20000400000 */
[----:B------:R-:W-:Y:S06]  /*0440*/  @P0 EXIT ;  /* 0x000000000000094d */ /* 0x000fec0003800000 */
[----:B------:R-:W-:Y:S01]  /*0450*/  STG.E.64 desc[UR4][R2.64], R6 ;  /* 0x0000000602007986 */ /* 0x000fe2000c101b04 */
[----:B------:R-:W-:Y:S05]  /*0460*/  EXIT ;  /* 0x000000000000794d */ /* 0x000fea0003800000 */
.L_x_0:
[----:B------:R-:W-:-:S00]  /*0470*/  BRA `(.L_x_0) ;  /* 0xfffffffc00fc7947 */ /* 0x000fc0000383ffff */
[----:B------:R-:W-:-:S00]  /*0480*/  NOP ;  /* 0x0000000000007918 */ /* 0x000fc00000000000 */
[----:B------:R-:W-:-:S00]  /*0490*/  NOP ;  /* 0x0000000000007918 */ /* 0x000fc00000000000 */
[----:B------:R-:W-:-:S00]  /*04a0*/  NOP ;  /* 0x0000000000007918 */ /* 0x000fc00000000000 */
[----:B------:R-:W-:-:S00]  /*04b0*/  NOP ;  /* 0x0000000000007918 */ /* 0x000fc00000000000 */
[----:B------:R-:W-:-:S00]  /*04c0*/  NOP ;  /* 0x0000000000007918 */ /* 0x000fc00000000000 */
[----:B------:R-:W-:-:S00]  /*04d0*/  NOP ;  /* 0x0000000000007918 */ /* 0x000fc00000000000 */
[----:B------:R-:W-:-:S00]  /*04e0*/  NOP ;  /* 0x0000000000007918 */ /* 0x000fc00000000000 */
[----:B------:R-:W-:-:S00]  /*04f0*/  NOP ;  /* 0x0000000000007918 */ /* 0x000fc00000000000 */
.L_x_1:


//--------------------- .nv.constant0.triton_poi_fused__softmax_0 --------------------------
	.section	.nv.constant0.triton_poi_fused__softmax_0,"a",@progbits
	.sectionflags	@""
	.align	4
.nv.constant0.triton_poi_fused__softmax_0:
	.zero		548
